//
// Generated by NVIDIA NVVM Compiler
//
// Compiler Build ID: CL-36424714
// Cuda compilation tools, release 13.0, V13.0.88
// Based on NVVM 20.0.0
//

.version 9.0
.target sm_100
.address_size 64

	// .globl	candidate0

.visible .entry candidate0(
	.param .u64 .ptr .align 1 candidate0_param_0,
	.param .u64 .ptr .align 1 candidate0_param_1
)
.maxntid 32
{
	.reg .b32 	%r<9>;
	.reg .b32 	%f<9>;
	.reg .b64 	%rd<9>;

	ld.param.u64 	%rd1, [candidate0_param_0];
	ld.param.u64 	%rd2, [candidate0_param_1];
	cvta.to.global.u64 	%rd3, %rd2;
	cvta.to.global.u64 	%rd4, %rd1;
	mov.u32 	%r1, %ctaid.x;
	shl.b32 	%r2, %r1, 5;
	mov.u32 	%r3, %tid.x;
	or.b32  	%r4, %r2, %r3;
	mul.wide.u32 	%rd5, %r4, 4;
	add.s64 	%rd6, %rd4, %rd5;
	mul.hi.u32 	%r5, %r4, -1840700269;
	shr.u32 	%r6, %r5, 2;
	shl.b32 	%r7, %r4, 1;
	mad.lo.s32 	%r8, %r6, 14, %r7;
	mul.wide.u32 	%rd7, %r8, 4;
	add.s64 	%rd8, %rd3, %rd7;
	ld.global.nc.f32 	%f1, [%rd8];
	max.f32 	%f2, %f1, 0fFF7FFFFD;
	ld.global.nc.f32 	%f3, [%rd8+4];
	max.f32 	%f4, %f2, %f3;
	ld.global.nc.f32 	%f5, [%rd8+56];
	max.f32 	%f6, %f4, %f5;
	ld.global.nc.f32 	%f7, [%rd8+60];
	max.f32 	%f8, %f6, %f7;
	st.global.f32 	[%rd6], %f8;
	ret;

}


// ===== COMPILED SASS (sm_100) =====

	.target	sm_100

	.elftype	@"ET_EXEC"


//--------------------- .note.nv.tkinfo           --------------------------
	.section	.note.nv.tkinfo,"",@"SHT_NOTE"
	.sectionflags	@"SHF_NOTE_NV_TKINFO"
	.tkinfo
        /*0018*/ 	.word	0x00000002
        /*0030*/ 	.string	""
        /*0030*/ 	.string	"ptxas"
        /*0030*/ 	.string	"Cuda compilation tools, release 13.0, V13.0.88"
        /*0030*/ 	.string	"Build cuda_13.0.r13.0/compiler.36424714_0"
        /*0030*/ 	.string	"-arch sm_100 -m 64 "



//--------------------- .note.nv.cuinfo           --------------------------
	.section	.note.nv.cuinfo,"",@"SHT_NOTE"
	.sectionflags	@"SHF_NOTE_NV_CUINFO"
        /*0018*/ 	.short	0x0002
        /*001a*/ 	.short	0x0064
        /*001c*/ 	.short	0x0082
	.zero		2


//--------------------- .nv.info                  --------------------------
	.section	.nv.info,"",@"SHT_CUDA_INFO"
	.align	4


	//----- nvinfo : EIATTR_REGCOUNT
	.align		4
        /*0000*/ 	.byte	0x04, 0x2f
        /*0002*/ 	.short	(.L_1 - .L_0)
	.align		4
.L_0:
        /*0004*/ 	.word	index@(candidate0)
        /*0008*/ 	.word	0x0000000e


	//----- nvinfo : EIATTR_FRAME_SIZE
	.align		4
.L_1:
        /*000c*/ 	.byte	0x04, 0x11
        /*000e*/ 	.short	(.L_3 - .L_2)
	.align		4
.L_2:
        /*0010*/ 	.word	index@(candidate0)
        /*0014*/ 	.word	0x00000000


	//----- nvinfo : EIATTR_MIN_STACK_SIZE
	.align		4
.L_3:
        /*0018*/ 	.byte	0x04, 0x12
        /*001a*/ 	.short	(.L_5 - .L_4)
	.align		4
.L_4:
        /*001c*/ 	.word	index@(candidate0)
        /*0020*/ 	.word	0x00000000
.L_5:


//--------------------- .nv.compat                --------------------------
	.section	.nv.compat,"",@"SHT_CUDA_COMPAT_INFO"
	.align	4
        /*0000*/ 	.byte	0x02, 0x09, 0x00, 0x00, 0x02, 0x02, 0x01, 0x00, 0x02, 0x05, 0x05, 0x00, 0x03, 0x07, 0x01, 0x01
        /*0010*/ 	.byte	0x02, 0x03, 0x00, 0x00, 0x02, 0x06, 0x01, 0x00, 0x04, 0x0b, 0x08, 0x00, 0x09, 0x00, 0x00, 0x00
        /*0020*/ 	.byte	0x00, 0x00, 0x00, 0x00


//--------------------- .nv.info.candidate0       --------------------------
	.section	.nv.info.candidate0,"",@"SHT_CUDA_INFO"
	.sectionflags	@""
	.align	4


	//----- nvinfo : EIATTR_CUDA_API_VERSION
	.align		4
        /*0000*/ 	.byte	0x04, 0x37
        /*0002*/ 	.short	(.L_7 - .L_6)
.L_6:
        /*0004*/ 	.word	0x00000082


	//----- nvinfo : EIATTR_KPARAM_INFO
	.align		4
.L_7:
        /*0008*/ 	.byte	0x04, 0x17
        /*000a*/ 	.short	(.L_9 - .L_8)
.L_8:
        /*000c*/ 	.word	0x00000000
        /*0010*/ 	.short	0x0001
        /*0012*/ 	.short	0x0008
        /*0014*/ 	.byte	0x00, 0xf5, 0x21, 0x00


	//----- nvinfo : EIATTR_KPARAM_INFO
	.align		4
.L_9:
        /*0018*/ 	.byte	0x04, 0x17
        /*001a*/ 	.short	(.L_11 - .L_10)
.L_10:
        /*001c*/ 	.word	0x00000000
        /*0020*/ 	.short	0x0000
        /*0022*/ 	.short	0x0000
        /*0024*/ 	.byte	0x00, 0xf5, 0x21, 0x00


	//----- nvinfo : EIATTR_SPARSE_MMA_MASK
	.align		4
.L_11:
        /*0028*/ 	.byte	0x03, 0x50
        /*002a*/ 	.short	0x0000


	//----- nvinfo : EIATTR_MAXREG_COUNT
	.align		4
        /*002c*/ 	.byte	0x03, 0x1b
        /*002e*/ 	.short	0x00ff


	//----- nvinfo : EIATTR_MERCURY_ISA_VERSION
	.align		4
        /*0030*/ 	.byte	0x03, 0x5f
        /*0032*/ 	.short	0x0101


	//----- nvinfo : EIATTR_VRC_CTA_INIT_COUNT
	.align		4
        /*0034*/ 	.byte	0x02, 0x4a
	.zero		1
	.zero		1


	//----- nvinfo : EIATTR_EXIT_INSTR_OFFSETS
	.align		4
        /*0038*/ 	.byte	0x04, 0x1c
        /*003a*/ 	.short	(.L_13 - .L_12)


	//   ....[0]....
.L_12:
        /*003c*/ 	.word	0x00000150


	//----- nvinfo : EIATTR_MAX_THREADS
	.align		4
.L_13:
        /*0040*/ 	.byte	0x04, 0x05
        /*0042*/ 	.short	(.L_15 - .L_14)
.L_14:
        /*0044*/ 	.word	0x00000020
        /*0048*/ 	.word	0x00000001
        /*004c*/ 	.word	0x00000001


	//----- nvinfo : EIATTR_CBANK_PARAM_SIZE
	.align		4
.L_15:
        /*0050*/ 	.byte	0x03, 0x19
        /*0052*/ 	.short	0x0010


	//----- nvinfo : EIATTR_PARAM_CBANK
	.align		4
        /*0054*/ 	.byte	0x04, 0x0a
        /*0056*/ 	.short	(.L_17 - .L_16)
	.align		4
.L_16:
        /*0058*/ 	.word	index@(.nv.constant0.candidate0)
        /*005c*/ 	.short	0x0380
        /*005e*/ 	.short	0x0010


	//----- nvinfo : EIATTR_SW_WAR
	.align		4
.L_17:
        /*0060*/ 	.byte	0x04, 0x36
        /*0062*/ 	.short	(.L_19 - .L_18)
.L_18:
        /*0064*/ 	.word	0x00000008
.L_19:


//--------------------- .nv.callgraph             --------------------------
	.section	.nv.callgraph,"",@"SHT_CUDA_CALLGRAPH"
	.align	4
	.sectionentsize	8
	.align		4
        /*0000*/ 	.word	0x00000000
	.align		4
        /*0004*/ 	.word	0xffffffff
	.align		4
        /*0008*/ 	.word	0x00000000
	.align		4
        /*000c*/ 	.word	0xfffffffe
	.align		4
        /*0010*/ 	.word	0x00000000
	.align		4
        /*0014*/ 	.word	0xfffffffd
	.align		4
        /*0018*/ 	.word	0x00000000
	.align		4
        /*001c*/ 	.word	0xfffffffc


//--------------------- .text.candidate0          --------------------------
	.section	.text.candidate0,"ax",@progbits
	.align	128
        .global         candidate0
        .type           candidate0,@function
        .size           candidate0,(.L_x_1 - candidate0)
        .other          candidate0,@"STO_CUDA_ENTRY STV_DEFAULT"
candidate0:
.text.candidate0:
[----:B------:R-:W-:Y:S01]  /*0000*/  LDC R1, c[0x0][0x37c] ;  /* 0x0000df00ff017b82 */ /* 0x000fe20000000800 */
[----:B------:R-:W0:Y:S07]  /*0010*/  S2R R7, SR_TID.X ;  /* 0x0000000000077919 */ /* 0x000e2e0000002100 */
[----:B------:R-:W1:Y:S08]  /*0020*/  S2UR UR4, SR_CTAID.X ;  /* 0x00000000000479c3 */ /* 0x000e700000002500 */
[----:B------:R-:W2:Y:S01]  /*0030*/  LDC.64 R4, c[0x0][0x388] ;  /* 0x0000e200ff047b82 */ /* 0x000ea20000000a00 */
[----:B-1----:R-:W-:-:S06]  /*0040*/  USHF.L.U32 UR4, UR4, 0x5, URZ ;  /* 0x0000000504047899 */ /* 0x002fcc00080006ff */
[----:B0-----:R-:W-:-:S05]  /*0050*/  LOP3.LUT R7, R7, UR4, RZ, 0xfc, !PT ;  /* 0x0000000407077c12 */ /* 0x001fca000f8efcff */
[----:B------:R-:W0:Y:S01]  /*0060*/  LDCU.64 UR4, c[0x0][0x358] ;  /* 0x00006b00ff0477ac */ /* 0x000e220008000a00 */
[----:B------:R-:W-:-:S05]  /*0070*/  IMAD.HI.U32 R0, R7, -0x6db6db6d, RZ ;  /* 0x9249249307007827 */ /* 0x000fca00078e00ff */
[----:B------:R-:W-:-:S05]  /*0080*/  SHF.R.U32.HI R0, RZ, 0x2, R0 ;  /* 0x00000002ff007819 */ /* 0x000fca0000011600 */
[----:B------:R-:W-:-:S05]  /*0090*/  IMAD R0, R0, 0x7, R7 ;  /* 0x0000000700007824 */ /* 0x000fca00078e0207 */
[----:B------:R-:W-:-:S05]  /*00a0*/  SHF.L.U32 R3, R0, 0x1, RZ ;  /* 0x0000000100037819 */ /* 0x000fca00000006ff */
[----:B--2---:R-:W-:Y:S02]  /*00b0*/  IMAD.WIDE.U32 R4, R3, 0x4, R4 ;  /* 0x0000000403047825 */ /* 0x004fe400078e0004 */
[----:B------:R-:W1:Y:S03]  /*00c0*/  LDC.64 R2, c[0x0][0x380] ;  /* 0x0000e000ff027b82 */ /* 0x000e660000000a00 */
[----:B0-----:R-:W2:Y:S04]  /*00d0*/  LDG.E.CONSTANT R0, desc[UR4][R4.64] ;  /* 0x0000000404007981 */ /* 0x001ea8000c1e9900 */
[----:B------:R-:W2:Y:S04]  /*00e0*/  LDG.E.CONSTANT R9, desc[UR4][R4.64+0x4] ;  /* 0x0000040404097981 */ /* 0x000ea8000c1e9900 */
[----:B------:R-:W3:Y:S04]  /*00f0*/  LDG.E.CONSTANT R11, desc[UR4][R4.64+0x38] ;  /* 0x00003804040b7981 */ /* 0x000ee8000c1e9900 */
[----:B------:R-:W3:Y:S01]  /*0100*/  LDG.E.CONSTANT R6, desc[UR4][R4.64+0x3c] ;  /* 0x00003c0404067981 */ /* 0x000ee2000c1e9900 */
[----:B-1----:R-:W-:Y:S01]  /*0110*/  IMAD.WIDE.U32 R2, R7, 0x4, R2 ;  /* 0x0000000407027825 */ /* 0x002fe200078e0002 */
[----:B--2---:R-:W-:-:S04]  /*0120*/  FMNMX3 R0, R0, -3.40282306073709652508e+38, R9, !PT ;  /* 0xff7ffffd00007876 */ /* 0x004fc80007800009 */
[----:B---3--:R-:W-:-:S05]  /*0130*/  FMNMX3 R11, R0, R11, R6, !PT ;  /* 0x0000000b000b7276 */ /* 0x008fca0007800006 */
[----:B------:R-:W-:Y:S01]  /*0140*/  STG.E desc[UR4][R2.64], R11 ;  /* 0x0000000b02007986 */ /* 0x000fe2000c101904 */
[----:B------:R-:W-:Y:S05]  /*0150*/  EXIT ;  /* 0x000000000000794d */ /* 0x000fea0003800000 */
.L_x_0:
[----:B------:R-:W-:-:S00]  /*0160*/  BRA `(.L_x_0) ;  /* 0xfffffffc00fc7947 */ /* 0x000fc0000383ffff */
[----:B------:R-:W-:-:S00]  /*0170*/  NOP ;  /* 0x0000000000007918 */ /* 0x000fc00000000000 */
        /* <DEDUP_REMOVED lines=8> */
.L_x_1:


//--------------------- .nv.shared.reserved.0     --------------------------
	.section	.nv.shared.reserved.0,"aw",@nobits
	.weak		__nv_reservedSMEM_offset_0_alias
	.size		__nv_reservedSMEM_offset_0_alias, 0, 64
	.other		__nv_reservedSMEM_offset_0_alias,@"STO_CUDA_RESERVED_SHARED STV_DEFAULT"
__nv_reservedSMEM_offset_0_alias:
	.zero		0
	.zero		64


//--------------------- .nv.constant0.candidate0  --------------------------
	.section	.nv.constant0.candidate0,"a",@progbits
	.sectionflags	@""
	.align	4
.nv.constant0.candidate0:
	.zero		912


//--------------------- SYMBOLS --------------------------

	.type		.nv.reservedSmem.offset0,@object
	.size		.nv.reservedSmem.offset0,0x4
